	.headerflags	@"EF_CUDA_TEXMODE_UNIFIED EF_CUDA_64BIT_ADDRESS EF_CUDA_ACCELERATORS EF_CUDA_SM90 EF_CUDA_VIRTUAL_SM(EF_CUDA_SM90)"
	.elftype	@"ET_EXEC"


//--------------------- .nv.info                  --------------------------
	.section	.nv.info,"",@"SHT_CUDA_INFO"
	.align	4


	//----- nvinfo : EIATTR_REGCOUNT
	.align		4
        /*0000*/ 	.byte	0x04, 0x2f
        /*0002*/ 	.short	(.L_3 - .L_2)
	.align		4
.L_2:
        /*0004*/ 	.word	index@(triton_poi_fused__native_batch_norm_legit_no_training_silu_46)
        /*0008*/ 	.word	0x00000020


	//----- nvinfo : EIATTR_MIN_STACK_SIZE
	.align		4
.L_3:
        /*000c*/ 	.byte	0x04, 0x12
        /*000e*/ 	.short	(.L_5 - .L_4)
	.align		4
.L_4:
        /*0010*/ 	.word	index@(triton_poi_fused__native_batch_norm_legit_no_training_silu_46)
        /*0014*/ 	.word	0x00000000


	//----- nvinfo : EIATTR_FRAME_SIZE
	.align		4
.L_5:
        /*0018*/ 	.byte	0x04, 0x11
        /*001a*/ 	.short	(.L_7 - .L_6)
	.align		4
.L_6:
        /*001c*/ 	.word	index@(triton_poi_fused__native_batch_norm_legit_no_training_silu_46)
        /*0020*/ 	.word	0x00000000


	//----- nvinfo : EIATTR_MIN_STACK_SIZE
	.align		4
.L_7:
        /*0024*/ 	.byte	0x04, 0x12
        /*0026*/ 	.short	(.L_9 - .L_8)
	.align		4
.L_8:
        /*0028*/ 	.word	index@(triton_poi_fused__native_batch_norm_legit_no_training_silu_46)
        /*002c*/ 	.word	0x00000000
.L_9:


//--------------------- .nv.info.triton_poi_fused__native_batch_norm_legit_no_training_silu_46 --------------------------
	.section	.nv.info.triton_poi_fused__native_batch_norm_legit_no_training_silu_46,"",@"SHT_CUDA_INFO"
	.sectionflags	@""
	.align	4


	//----- nvinfo : EIATTR_CUDA_API_VERSION
	.align		4
        /*0000*/ 	.byte	0x04, 0x37
        /*0002*/ 	.short	(.L_11 - .L_10)
.L_10:
        /*0004*/ 	.word	0x0000007c


	//----- nvinfo : EIATTR_KPARAM_INFO
	.align		4
.L_11:
        /*0008*/ 	.byte	0x04, 0x17
        /*000a*/ 	.short	(.L_13 - .L_12)
.L_12:
        /*000c*/ 	.word	0x00000000
        /*0010*/ 	.short	0x0007
        /*0012*/ 	.short	0x0034
        /*0014*/ 	.byte	0x00, 0xf0, 0x11, 0x00


	//----- nvinfo : EIATTR_KPARAM_INFO
	.align		4
.L_13:
        /*0018*/ 	.byte	0x04, 0x17
        /*001a*/ 	.short	(.L_15 - .L_14)
.L_14:
        /*001c*/ 	.word	0x00000000
        /*0020*/ 	.short	0x0006
        /*0022*/ 	.short	0x0030
        /*0024*/ 	.byte	0x00, 0xf0, 0x11, 0x00


	//----- nvinfo : EIATTR_KPARAM_INFO
	.align		4
.L_15:
        /*0028*/ 	.byte	0x04, 0x17
        /*002a*/ 	.short	(.L_17 - .L_16)
.L_16:
        /*002c*/ 	.word	0x00000000
        /*0030*/ 	.short	0x0005
        /*0032*/ 	.short	0x0028
        /*0034*/ 	.byte	0x00, 0xf4, 0x21, 0x00


	//----- nvinfo : EIATTR_KPARAM_INFO
	.align		4
.L_17:
        /*0038*/ 	.byte	0x04, 0x17
        /*003a*/ 	.short	(.L_19 - .L_18)
.L_18:
        /*003c*/ 	.word	0x00000000
        /*0040*/ 	.short	0x0004
        /*0042*/ 	.short	0x0020
        /*0044*/ 	.byte	0x00, 0xf4, 0x21, 0x00


	//----- nvinfo : EIATTR_KPARAM_INFO
	.align		4
.L_19:
        /*0048*/ 	.byte	0x04, 0x17
        /*004a*/ 	.short	(.L_21 - .L_20)
.L_20:
        /*004c*/ 	.word	0x00000000
        /*0050*/ 	.short	0x0003
        /*0052*/ 	.short	0x0018
        /*0054*/ 	.byte	0x00, 0xf4, 0x21, 0x00


	//----- nvinfo : EIATTR_KPARAM_INFO
	.align		4
.L_21:
        /*0058*/ 	.byte	0x04, 0x17
        /*005a*/ 	.short	(.L_23 - .L_22)
.L_22:
        /*005c*/ 	.word	0x00000000
        /*0060*/ 	.short	0x0002
        /*0062*/ 	.short	0x0010
        /*0064*/ 	.byte	0x00, 0xf4, 0x21, 0x00


	//----- nvinfo : EIATTR_KPARAM_INFO
	.align		4
.L_23:
        /*0068*/ 	.byte	0x04, 0x17
        /*006a*/ 	.short	(.L_25 - .L_24)
.L_24:
        /*006c*/ 	.word	0x00000000
        /*0070*/ 	.short	0x0001
        /*0072*/ 	.short	0x0008
        /*0074*/ 	.byte	0x00, 0xf4, 0x21, 0x00


	//----- nvinfo : EIATTR_KPARAM_INFO
	.align		4
.L_25:
        /*0078*/ 	.byte	0x04, 0x17
        /*007a*/ 	.short	(.L_27 - .L_26)
.L_26:
        /*007c*/ 	.word	0x00000000
        /*0080*/ 	.short	0x0000
        /*0082*/ 	.short	0x0000
        /*0084*/ 	.byte	0x00, 0xf4, 0x21, 0x00


	//----- nvinfo : EIATTR_SPARSE_MMA_MASK
	.align		4
.L_27:
        /*0088*/ 	.byte	0x03, 0x50
        /*008a*/ 	.short	0x0000


	//----- nvinfo : EIATTR_MAXREG_COUNT
	.align		4
        /*008c*/ 	.byte	0x03, 0x1b
        /*008e*/ 	.short	0x00ff


	//----- nvinfo : EIATTR_EXIT_INSTR_OFFSETS
	.align		4
        /*0090*/ 	.byte	0x04, 0x1c
        /*0092*/ 	.short	(.L_29 - .L_28)


	//   ....[0]....
.L_28:
        /*0094*/ 	.word	0x00001030


	//   ....[1]....
        /*0098*/ 	.word	0x00001080


	//----- nvinfo : EIATTR_REQNTID
	.align		4
.L_29:
        /*009c*/ 	.byte	0x04, 0x10
        /*009e*/ 	.short	(.L_31 - .L_30)
.L_30:
        /*00a0*/ 	.word	0x00000080
        /*00a4*/ 	.word	0x00000001
        /*00a8*/ 	.word	0x00000001


	//----- nvinfo : EIATTR_CBANK_PARAM_SIZE
	.align		4
.L_31:
        /*00ac*/ 	.byte	0x03, 0x19
        /*00ae*/ 	.short	0x0038


	//----- nvinfo : EIATTR_PARAM_CBANK
	.align		4
        /*00b0*/ 	.byte	0x04, 0x0a
        /*00b2*/ 	.short	(.L_33 - .L_32)
	.align		4
.L_32:
        /*00b4*/ 	.word	index@(.nv.constant0.triton_poi_fused__native_batch_norm_legit_no_training_silu_46)
        /*00b8*/ 	.short	0x0210
        /*00ba*/ 	.short	0x0038


	//----- nvinfo : EIATTR_SW_WAR
	.align		4
.L_33:
        /*00bc*/ 	.byte	0x04, 0x36
        /*00be*/ 	.short	(.L_35 - .L_34)
.L_34:
        /*00c0*/ 	.word	0x00000008
.L_35:


//--------------------- .nv.callgraph             --------------------------
	.section	.nv.callgraph,"",@"SHT_CUDA_CALLGRAPH"
	.align	4
	.sectionentsize	8
	.align		4
        /*0000*/ 	.word	0x00000000
	.align		4
        /*0004*/ 	.word	0xffffffff
	.align		4
        /*0008*/ 	.word	0x00000000
	.align		4
        /*000c*/ 	.word	0xfffffffe
	.align		4
        /*0010*/ 	.word	0x00000000
	.align		4
        /*0014*/ 	.word	0xfffffffd
	.align		4
        /*0018*/ 	.word	0x00000000
	.align		4
        /*001c*/ 	.word	0xfffffffc


//--------------------- .nv.constant4             --------------------------
	.section	.nv.constant4,"a",@progbits
	.align	8
	.align		8
.nv.constant4:
        /*0000*/ 	.dword	_$_str
	.align		8
        /*0008*/ 	.dword	_$_str_$_2


//--------------------- .text.triton_poi_fused__native_batch_norm_legit_no_training_silu_46 --------------------------
	.section	.text.triton_poi_fused__native_batch_norm_legit_no_training_silu_46,"ax",@progbits
	.sectionflags	@"SHF_BARRIERS=1"
	.align	128
        .global         triton_poi_fused__native_batch_norm_legit_no_training_silu_46
        .type           triton_poi_fused__native_batch_norm_legit_no_training_silu_46,@function
        .size           triton_poi_fused__native_batch_norm_legit_no_training_silu_46,(.L_x_1 - triton_poi_fused__native_batch_norm_legit_no_training_silu_46)
        .other          triton_poi_fused__native_batch_norm_legit_no_training_silu_46,@"STO_CUDA_ENTRY STV_DEFAULT"
triton_poi_fused__native_batch_norm_legit_no_training_silu_46:
.text.triton_poi_fused__native_batch_norm_legit_no_training_silu_46:
[----:B------:R-:W0:Y:S01]  /*0000*/  LDC R1, c[0x0][0x28] ;  /* 0x00000a00ff017b82 */ /* 0x000e220000000800 */
[----:B------:R-:W1:Y:S07]  /*0010*/  S2R R3, SR_CTAID.X ;  /* 0x0000000000037919 */ /* 0x000e6e0000002500 */
[----:B------:R-:W2:Y:S01]  /*0020*/  LDC.64 R10, c[0x0][0x220] ;  /* 0x00008800ff0a7b82 */ /* 0x000ea20000000a00 */
[----:B------:R-:W-:Y:S02]  /*0030*/  CS2R R4, SRZ ;  /* 0x0000000000047805 */ /* 0x000fe4000001ff00 */
[----:B------:R-:W-:Y:S01]  /*0040*/  CS2R R6, SRZ ;  /* 0x0000000000067805 */ /* 0x000fe2000001ff00 */
[----:B------:R-:W3:Y:S01]  /*0050*/  S2R R2, SR_TID.X ;  /* 0x0000000000027919 */ /* 0x000ee20000002100 */
[----:B------:R-:W-:Y:S01]  /*0060*/  ULDC.64 UR6, c[0x0][0x208] ;  /* 0x0000820000067ab9 */ /* 0x000fe20000000a00 */
[----:B------:R-:W4:Y:S02]  /*0070*/  S2R R8, SR_CTAID.Y ;  /* 0x0000000000087919 */ /* 0x000f240000002600 */
[----:B------:R-:W5:Y:S08]  /*0080*/  LDC.64 R20, c[0x0][0x210] ;  /* 0x00008400ff147b82 */ /* 0x000f700000000a00 */
[----:B------:R-:W5:Y:S01]  /*0090*/  LDC.64 R18, c[0x0][0x218] ;  /* 0x00008600ff127b82 */ /* 0x000f620000000a00 */
[----:B-1----:R-:W-:-:S02]  /*00a0*/  SHF.L.U32 R3, R3, 0x6, RZ ;  /* 0x0000000603037819 */ /* 0x002fc400000006ff */
[----:B---3--:R-:W-:-:S04]  /*00b0*/  SHF.L.U32 R0, R2, 0x2, RZ ;  /* 0x0000000202007819 */ /* 0x008fc800000006ff */
[----:B------:R-:W-:-:S04]  /*00c0*/  LOP3.LUT R27, R3, 0x3c, R0, 0xf8, !PT ;  /* 0x0000003c031b7812 */ /* 0x000fc800078ef800 */
[C---:B------:R-:W-:Y:S01]  /*00d0*/  ISETP.GE.AND P0, PT, R27.reuse, 0x400, PT ;  /* 0x000004001b00780c */ /* 0x040fe20003f06270 */
[----:B--2---:R-:W-:-:S12]  /*00e0*/  IMAD.WIDE R10, R27, 0x4, R10 ;  /* 0x000000041b0a7825 */ /* 0x004fd800078e020a */
[----:B------:R1:W2:Y:S01]  /*00f0*/  @!P0 LDG.E.EL.128 R4, desc[UR6][R10.64] ;  /* 0x000000060a048981 */ /* 0x0002a2000c2e1d00 */
[----:B------:R-:W-:Y:S02]  /*0100*/  SHF.R.U32.HI R9, RZ, 0x4, R2 ;  /* 0x00000004ff097819 */ /* 0x000fe40000011602 */
[----:B----4-:R-:W-:Y:S02]  /*0110*/  SHF.L.U32 R0, R8, 0x4, RZ ;  /* 0x0000000408007819 */ /* 0x010fe400000006ff */
[----:B------:R-:W-:-:S04]  /*0120*/  SGXT.U32 R9, R9, 0x3 ;  /* 0x000000030909781a */ /* 0x000fc80000000000 */
[----:B------:R-:W-:Y:S02]  /*0130*/  LOP3.LUT R14, R0, 0x8, R9, 0xfe, !PT ;  /* 0x00000008000e7812 */ /* 0x000fe400078efe09 */
[----:B-1----:R-:W-:Y:S02]  /*0140*/  CS2R R10, SRZ ;  /* 0x00000000000a7805 */ /* 0x002fe4000001ff00 */
[----:B------:R-:W-:Y:S02]  /*0150*/  LOP3.LUT R12, R0, R9, RZ, 0xfc, !PT ;  /* 0x00000009000c7212 */ /* 0x000fe400078efcff */
[----:B------:R-:W-:Y:S02]  /*0160*/  CS2R R8, SRZ ;  /* 0x0000000000087805 */ /* 0x000fe4000001ff00 */
[C---:B------:R-:W-:Y:S02]  /*0170*/  ISETP.LT.AND P2, PT, R14.reuse, 0x10, !P0 ;  /* 0x000000100e00780c */ /* 0x040fe40004741270 */
[----:B------:R-:W-:-:S02]  /*0180*/  LEA R23, R14, R27, 0xa ;  /* 0x0000001b0e177211 */ /* 0x000fc400078e50ff */
[C---:B------:R-:W-:Y:S02]  /*0190*/  LEA R13, R12.reuse, R27, 0xa ;  /* 0x0000001b0c0d7211 */ /* 0x040fe400078e50ff */
[----:B------:R-:W-:Y:S02]  /*01a0*/  CS2R R14, SRZ ;  /* 0x00000000000e7805 */ /* 0x000fe4000001ff00 */
[----:B------:R-:W-:Y:S01]  /*01b0*/  ISETP.LT.AND P1, PT, R12, 0x10, !P0 ;  /* 0x000000100c00780c */ /* 0x000fe20004721270 */
[----:B-----5:R-:W-:-:S04]  /*01c0*/  IMAD.WIDE R22, R23, 0x4, R20 ;  /* 0x0000000417167825 */ /* 0x020fc800078e0214 */
[----:B------:R-:W-:Y:S01]  /*01d0*/  IMAD.WIDE R20, R13, 0x4, R20 ;  /* 0x000000040d147825 */ /* 0x000fe200078e0214 */
[----:B------:R-:W-:Y:S01]  /*01e0*/  CS2R R12, SRZ ;  /* 0x00000000000c7805 */ /* 0x000fe2000001ff00 */
[----:B------:R-:W3:Y:S01]  /*01f0*/  @P2 LDG.E.EL.128 R8, desc[UR6][R22.64] ;  /* 0x0000000616082981 */ /* 0x000ee2000c2e1d00 */
[----:B------:R-:W-:Y:S01]  /*0200*/  CS2R R16, SRZ ;  /* 0x0000000000107805 */ /* 0x000fe2000001ff00 */
[----:B0-----:R-:W-:Y:S01]  /*0210*/  IMAD.WIDE R24, R27, 0x4, R18 ;  /* 0x000000041b187825 */ /* 0x001fe200078e0212 */
[----:B------:R-:W-:-:S04]  /*0220*/  CS2R R18, SRZ ;  /* 0x0000000000127805 */ /* 0x000fc8000001ff00 */
[----:B------:R0:W3:Y:S04]  /*0230*/  @!P0 LDG.E.EL.128 R12, desc[UR6][R24.64] ;  /* 0x00000006180c8981 */ /* 0x0000e8000c2e1d00 */
[----:B------:R3:W4:Y:S01]  /*0240*/  @P1 LDG.E.EL.128 R16, desc[UR6][R20.64] ;  /* 0x0000000614101981 */ /* 0x000722000c2e1d00 */
[----:B0-----:R-:W0:Y:S01]  /*0250*/  LDC.64 R24, c[0x0][0x228] ;  /* 0x00008a00ff187b82 */ /* 0x001e220000000a00 */
[----:B--2---:R-:W-:Y:S01]  /*0260*/  FADD R4, R4, 0.0010000000474974513054 ;  /* 0x3a83126f04047421 */ /* 0x004fe20000000000 */
[----:B------:R-:W-:Y:S01]  /*0270*/  FADD R5, R5, 0.0010000000474974513054 ;  /* 0x3a83126f05057421 */ /* 0x000fe20000000000 */
[----:B------:R-:W-:Y:S02]  /*0280*/  FADD R22, R6, 0.0010000000474974513054 ;  /* 0x3a83126f06167421 */ /* 0x000fe40000000000 */
[----:B------:R1:W2:Y:S08]  /*0290*/  MUFU.SQRT R23, R4 ;  /* 0x0000000400177308 */ /* 0x0002b00000002000 */
[----:B------:R-:W5:Y:S01]  /*02a0*/  MUFU.SQRT R5, R5 ;  /* 0x0000000500057308 */ /* 0x000f620000002000 */
[----:B-1----:R-:W-:Y:S01]  /*02b0*/  HFMA2.MMA R4, -RZ, RZ, 1.625, 0 ;  /* 0x3e800000ff047435 */ /* 0x002fe200000001ff */
[----:B--2---:R-:W-:-:S06]  /*02c0*/  FSETP.GT.AND P1, PT, R23, 8.50705917302346158658e+37, PT ;  /* 0x7e8000001700780b */ /* 0x004fcc0003f24000 */
[----:B------:R-:W1:Y:S01]  /*02d0*/  MUFU.SQRT R22, R22 ;  /* 0x0000001600167308 */ /* 0x000e620000002000 */
[----:B------:R-:W-:Y:S02]  /*02e0*/  FSETP.GEU.AND P4, PT, R23, 1.175494350822287508e-38, PT ;  /* 0x008000001700780b */ /* 0x000fe40003f8e000 */
[----:B------:R-:W-:Y:S02]  /*02f0*/  FSEL R29, R4, 1, P1 ;  /* 0x3f800000041d7808 */ /* 0x000fe40000800000 */
[C---:B-----5:R-:W-:Y:S02]  /*0300*/  FSETP.GT.AND P2, PT, R5.reuse, 8.50705917302346158658e+37, PT ;  /* 0x7e8000000500780b */ /* 0x060fe40003f44000 */
[----:B------:R-:W-:Y:S01]  /*0310*/  FSETP.GEU.AND P5, PT, R5, 1.175494350822287508e-38, PT ;  /* 0x008000000500780b */ /* 0x000fe20003fae000 */
[----:B------:R-:W-:Y:S01]  /*0320*/  @P1 FMUL R23, R23, 0.25 ;  /* 0x3e80000017171820 */ /* 0x000fe20000400000 */
[----:B---3--:R-:W-:Y:S01]  /*0330*/  FADD R20, -R13, R9 ;  /* 0x000000090d147221 */ /* 0x008fe20000000100 */
[----:B------:R-:W-:Y:S01]  /*0340*/  FADD R21, -R12, R8 ;  /* 0x000000080c157221 */ /* 0x000fe20000000100 */
[----:B-1----:R-:W-:-:S03]  /*0350*/  FSETP.GT.AND P3, PT, R22, 8.50705917302346158658e+37, PT ;  /* 0x7e8000001600780b */ /* 0x002fc60003f64000 */
[----:B------:R-:W-:Y:S01]  /*0360*/  @!P4 FMUL R23, R23, 16777216 ;  /* 0x4b8000001717c820 */ /* 0x000fe20000400000 */
[----:B------:R-:W-:Y:S01]  /*0370*/  FSETP.GEU.AND P6, PT, R22, 1.175494350822287508e-38, PT ;  /* 0x008000001600780b */ /* 0x000fe20003fce000 */
[----:B------:R-:W1:Y:S01]  /*0380*/  LDC.64 R8, c[0x0][0x230] ;  /* 0x00008c00ff087b82 */ /* 0x000e620000000a00 */
[----:B----4-:R-:W-:Y:S01]  /*0390*/  FADD R17, -R13, R17 ;  /* 0x000000110d117221 */ /* 0x010fe20000000100 */
[----:B------:R-:W-:Y:S01]  /*03a0*/  @P2 FMUL R5, R5, 0.25 ;  /* 0x3e80000005052820 */ /* 0x000fe20000400000 */
[----:B------:R-:W2:Y:S01]  /*03b0*/  MUFU.RCP R6, R23 ;  /* 0x0000001700067308 */ /* 0x000ea20000001000 */
[----:B------:R-:W-:Y:S01]  /*03c0*/  @!P4 FMUL R29, R29, 16777216 ;  /* 0x4b8000001d1dc820 */ /* 0x000fe20000400000 */
[----:B------:R-:W-:Y:S01]  /*03d0*/  FSEL R26, R4, 1, P3 ;  /* 0x3f800000041a7808 */ /* 0x000fe20001800000 */
[----:B------:R-:W-:Y:S01]  /*03e0*/  @!P5 FMUL R5, R5, 16777216 ;  /* 0x4b8000000505d820 */ /* 0x000fe20000400000 */
[----:B------:R-:W-:Y:S01]  /*03f0*/  FADD R16, -R12, R16 ;  /* 0x000000100c107221 */ /* 0x000fe20000000100 */
[----:B------:R-:W-:-:S04]  /*0400*/  @P3 FMUL R22, R22, 0.25 ;  /* 0x3e80000016163820 */ /* 0x000fc80000400000 */
[----:B------:R-:W3:Y:S01]  /*0410*/  MUFU.RCP R5, R5 ;  /* 0x0000000500057308 */ /* 0x000ee20000001000 */
[----:B------:R-:W-:Y:S01]  /*0420*/  @!P6 FMUL R26, R26, 16777216 ;  /* 0x4b8000001a1ae820 */ /* 0x000fe20000400000 */
[----:B------:R-:W-:Y:S01]  /*0430*/  @!P6 FMUL R22, R22, 16777216 ;  /* 0x4b8000001616e820 */ /* 0x000fe20000400000 */
[----:B--2---:R-:W-:Y:S01]  /*0440*/  FMUL R29, R6, R29 ;  /* 0x0000001d061d7220 */ /* 0x004fe20000400000 */
[----:B------:R-:W-:-:S04]  /*0450*/  FSEL R6, R4, 1, P2 ;  /* 0x3f80000004067808 */ /* 0x000fc80001000000 */
[----:B------:R2:W4:Y:S01]  /*0460*/  MUFU.RCP R13, R22 ;  /* 0x00000016000d7308 */ /* 0x0005220000001000 */
[----:B------:R-:W-:Y:S01]  /*0470*/  @!P5 FMUL R6, R6, 16777216 ;  /* 0x4b8000000606d820 */ /* 0x000fe20000400000 */
[----:B-1----:R-:W-:-:S04]  /*0480*/  IMAD.WIDE R8, R27, 0x4, R8 ;  /* 0x000000041b087825 */ /* 0x002fc800078e0208 */
[----:B---3--:R-:W-:Y:S01]  /*0490*/  FMUL R12, R5, R6 ;  /* 0x00000006050c7220 */ /* 0x008fe20000400000 */
[-C--:B------:R-:W-:Y:S01]  /*04a0*/  FMUL R5, R21, R29.reuse ;  /* 0x0000001d15057220 */ /* 0x080fe20000400000 */
[----:B--2---:R-:W-:Y:S01]  /*04b0*/  CS2R R22, SRZ ;  /* 0x0000000000167805 */ /* 0x004fe2000001ff00 */
[----:B----4-:R-:W-:Y:S01]  /*04c0*/  FMUL R6, R13, R26 ;  /* 0x0000001a0d067220 */ /* 0x010fe20000400000 */
[----:B------:R-:W-:Y:S01]  /*04d0*/  FMUL R13, R16, R29 ;  /* 0x0000001d100d7220 */ /* 0x000fe20000400000 */
[-C--:B------:R-:W-:Y:S01]  /*04e0*/  FMUL R16, R17, R12.reuse ;  /* 0x0000000c11107220 */ /* 0x080fe20000400000 */
[----:B------:R-:W-:Y:S01]  /*04f0*/  FMUL R12, R20, R12 ;  /* 0x0000000c140c7220 */ /* 0x000fe20000400000 */
[----:B0-----:R-:W-:Y:S01]  /*0500*/  IMAD.WIDE R28, R27, 0x4, R24 ;  /* 0x000000041b1c7825 */ /* 0x001fe200078e0218 */
[----:B------:R-:W-:Y:S02]  /*0510*/  CS2R R20, SRZ ;  /* 0x0000000000147805 */ /* 0x000fe4000001ff00 */
[----:B------:R-:W-:-:S02]  /*0520*/  CS2R R24, SRZ ;  /* 0x0000000000187805 */ /* 0x000fc4000001ff00 */
[----:B------:R-:W-:Y:S02]  /*0530*/  CS2R R26, SRZ ;  /* 0x00000000001a7805 */ /* 0x000fe4000001ff00 */
[----:B------:R0:W2:Y:S04]  /*0540*/  @!P0 LDG.E.EL.128 R20, desc[UR6][R28.64] ;  /* 0x000000061c148981 */ /* 0x0000a8000c2e1d00 */
[----:B------:R-:W2:Y:S01]  /*0550*/  @!P0 LDG.E.EL.128 R24, desc[UR6][R8.64] ;  /* 0x0000000608188981 */ /* 0x000ea2000c2e1d00 */
[----:B------:R-:W-:Y:S01]  /*0560*/  FADD R17, R7, 0.0010000000474974513054 ;  /* 0x3a83126f07117421 */ /* 0x000fe20000000000 */
[C---:B------:R-:W-:Y:S01]  /*0570*/  FADD R19, -R15.reuse, R19 ;  /* 0x000000130f137221 */ /* 0x040fe20000000100 */
[----:B------:R-:W-:Y:S01]  /*0580*/  FADD R11, -R15, R11 ;  /* 0x0000000b0f0b7221 */ /* 0x000fe20000000100 */
[----:B------:R-:W1:Y:S01]  /*0590*/  S2UR UR5, SR_CgaCtaId ;  /* 0x00000000000579c3 */ /* 0x000e620000008800 */
[----:B------:R-:W3:Y:S01]  /*05a0*/  MUFU.SQRT R7, R17 ;  /* 0x0000001100077308 */ /* 0x000ee20000002000 */
[----:B0-----:R-:W-:Y:S01]  /*05b0*/  FADD R29, -R14, R10 ;  /* 0x0000000a0e1d7221 */ /* 0x001fe20000000100 */
[----:B------:R-:W-:-:S03]  /*05c0*/  UMOV UR4, 0x400 ;  /* 0x0000040000047882 */ /* 0x000fc60000000000 */
[----:B------:R-:W-:Y:S01]  /*05d0*/  FMUL R29, R29, R6 ;  /* 0x000000061d1d7220 */ /* 0x000fe20000400000 */
[C---:B---3--:R-:W-:Y:S02]  /*05e0*/  FSETP.GT.AND P0, PT, R7.reuse, 8.50705917302346158658e+37, PT ;  /* 0x7e8000000700780b */ /* 0x048fe40003f04000 */
[----:B------:R-:W-:Y:S01]  /*05f0*/  FSETP.GEU.AND P1, PT, R7, 1.175494350822287508e-38, PT ;  /* 0x008000000700780b */ /* 0x000fe20003f2e000 */
[----:B-1----:R-:W-:-:S10]  /*0600*/  UPRMT UR4, UR5, 0x654, UR4 ;  /* 0x0000065405047896 */ /* 0x002fd40008000004 */
[----:B------:R-:W-:-:S04]  /*0610*/  @P0 FMUL R7, R7, 0.25 ;  /* 0x3e80000007070820 */ /* 0x000fc80000400000 */
[----:B------:R-:W-:-:S04]  /*0620*/  @!P1 FMUL R7, R7, 16777216 ;  /* 0x4b80000007079820 */ /* 0x000fc80000400000 */
[----:B------:R-:W0:Y:S01]  /*0630*/  MUFU.RCP R17, R7 ;  /* 0x0000000700117308 */ /* 0x000e220000001000 */
[-CC-:B--2---:R-:W-:Y:S01]  /*0640*/  FFMA R5, R5, R20.reuse, R24.reuse ;  /* 0x0000001405057223 */ /* 0x184fe20000000018 */
[----:B------:R-:W-:Y:S01]  /*0650*/  FFMA R13, R13, R20, R24 ;  /* 0x000000140d0d7223 */ /* 0x000fe20000000018 */
[-CC-:B------:R-:W-:Y:S01]  /*0660*/  FFMA R12, R12, R21.reuse, R25.reuse ;  /* 0x000000150c0c7223 */ /* 0x180fe20000000019 */
[----:B------:R-:W-:Y:S01]  /*0670*/  FFMA R16, R16, R21, R25 ;  /* 0x0000001510107223 */ /* 0x000fe20000000019 */
[----:B------:R-:W-:Y:S01]  /*0680*/  FADD R20, RZ, -R5 ;  /* 0x80000005ff147221 */ /* 0x000fe20000000000 */
[----:B------:R-:W-:Y:S01]  /*0690*/  FADD R21, -R14, R18 ;  /* 0x000000120e157221 */ /* 0x000fe20000000100 */
[----:B------:R-:W-:Y:S01]  /*06a0*/  FFMA R8, R29, R22, R26 ;  /* 0x000000161d087223 */ /* 0x000fe2000000001a */
[----:B------:R-:W-:Y:S01]  /*06b0*/  FADD R9, RZ, -R12 ;  /* 0x8000000cff097221 */ /* 0x000fe20000000000 */
[----:B------:R-:W-:Y:S01]  /*06c0*/  FMUL R10, R20, 1.4426950216293334961 ;  /* 0x3fb8aa3b140a7820 */ /* 0x000fe20000400000 */
[----:B------:R-:W-:Y:S01]  /*06d0*/  FSEL R20, R4, 1, P0 ;  /* 0x3f80000004147808 */ /* 0x000fe20000000000 */
[----:B------:R-:W-:Y:S01]  /*06e0*/  FMUL R21, R21, R6 ;  /* 0x0000000615157220 */ /* 0x000fe20000400000 */
[----:B------:R-:W-:Y:S01]  /*06f0*/  FADD R15, RZ, -R8 ;  /* 0x80000008ff0f7221 */ /* 0x000fe20000000000 */
[----:B------:R-:W-:Y:S01]  /*0700*/  FADD R24, RZ, -R13 ;  /* 0x8000000dff187221 */ /* 0x000fe20000000000 */
[----:B------:R-:W-:Y:S01]  /*0710*/  FSETP.GEU.AND P3, PT, R10, -126, PT ;  /* 0xc2fc00000a00780b */ /* 0x000fe20003f6e000 */
[----:B------:R-:W-:Y:S01]  /*0720*/  @!P1 FMUL R20, R20, 16777216 ;  /* 0x4b80000014149820 */ /* 0x000fe20000400000 */
[----:B------:R-:W-:Y:S01]  /*0730*/  FFMA R22, R21, R22, R26 ;  /* 0x0000001615167223 */ /* 0x000fe2000000001a */
[----:B------:R-:W-:Y:S01]  /*0740*/  FMUL R15, R15, 1.4426950216293334961 ;  /* 0x3fb8aa3b0f0f7820 */ /* 0x000fe20000400000 */
[----:B------:R-:W-:Y:S01]  /*0750*/  FMUL R9, R9, 1.4426950216293334961 ;  /* 0x3fb8aa3b09097820 */ /* 0x000fe20000400000 */
[----:B0-----:R-:W-:Y:S01]  /*0760*/  FMUL R20, R17, R20 ;  /* 0x0000001411147220 */ /* 0x001fe20000400000 */
[----:B------:R-:W-:Y:S01]  /*0770*/  FADD R14, RZ, -R16 ;  /* 0x80000010ff0e7221 */ /* 0x000fe20000000000 */
[----:B------:R-:W-:Y:S01]  /*0780*/  FMUL R7, R24, 1.4426950216293334961 ;  /* 0x3fb8aa3b18077820 */ /* 0x000fe20000400000 */
[----:B------:R-:W-:Y:S01]  /*0790*/  FSETP.GEU.AND P5, PT, R15, -126, PT ;  /* 0xc2fc00000f00780b */ /* 0x000fe20003fae000 */
[-C--:B------:R-:W-:Y:S01]  /*07a0*/  FMUL R6, R19, R20.reuse ;  /* 0x0000001413067220 */ /* 0x080fe20000400000 */
[----:B------:R-:W-:Y:S01]  /*07b0*/  FMUL R20, R11, R20 ;  /* 0x000000140b147220 */ /* 0x000fe20000400000 */
[----:B------:R-:W-:Y:S01]  /*07c0*/  FADD R11, RZ, -R22 ;  /* 0x80000016ff0b7221 */ /* 0x000fe20000000000 */
[----:B------:R-:W-:Y:S01]  /*07d0*/  FSETP.GEU.AND P4, PT, R9, -126, PT ;  /* 0xc2fc00000900780b */ /* 0x000fe20003f8e000 */
[----:B------:R-:W-:Y:S01]  /*07e0*/  @!P3 FMUL R10, R10, 0.5 ;  /* 0x3f0000000a0ab820 */ /* 0x000fe20000400000 */
[-CC-:B------:R-:W-:Y:S01]  /*07f0*/  FFMA R6, R6, R23.reuse, R27.reuse ;  /* 0x0000001706067223 */ /* 0x180fe2000000001b */
[----:B------:R-:W-:Y:S01]  /*0800*/  FMUL R21, R11, 1.4426950216293334961 ;  /* 0x3fb8aa3b0b157820 */ /* 0x000fe20000400000 */
[----:B------:R-:W-:Y:S01]  /*0810*/  FFMA R23, R20, R23, R27 ;  /* 0x0000001714177223 */ /* 0x000fe2000000001b */
[----:B------:R-:W-:Y:S01]  /*0820*/  FMUL R14, R14, 1.4426950216293334961 ;  /* 0x3fb8aa3b0e0e7820 */ /* 0x000fe20000400000 */
[----:B------:R-:W-:Y:S01]  /*0830*/  FADD R11, RZ, -R6 ;  /* 0x80000006ff0b7221 */ /* 0x000fe20000000000 */
[----:B------:R-:W0:Y:S01]  /*0840*/  MUFU.EX2 R10, R10 ;  /* 0x0000000a000a7308 */ /* 0x000e220000000800 */
[----:B------:R-:W-:Y:S01]  /*0850*/  FSETP.GEU.AND P6, PT, R7, -126, PT ;  /* 0xc2fc00000700780b */ /* 0x000fe20003fce000 */
[----:B------:R-:W-:Y:S01]  /*0860*/  @!P5 FMUL R15, R15, 0.5 ;  /* 0x3f0000000f0fd820 */ /* 0x000fe20000400000 */
[----:B------:R-:W-:Y:S01]  /*0870*/  FMUL R17, R11, 1.4426950216293334961 ;  /* 0x3fb8aa3b0b117820 */ /* 0x000fe20000400000 */
[----:B------:R-:W-:Y:S01]  /*0880*/  FADD R11, RZ, -R23 ;  /* 0x80000017ff0b7221 */ /* 0x000fe20000000000 */
[----:B------:R-:W-:Y:S01]  /*0890*/  FSETP.GEU.AND P0, PT, R14, -126, PT ;  /* 0xc2fc00000e00780b */ /* 0x000fe20003f0e000 */
[----:B------:R-:W-:Y:S01]  /*08a0*/  @!P4 FMUL R9, R9, 0.5 ;  /* 0x3f0000000909c820 */ /* 0x000fe20000400000 */
[----:B------:R-:W-:Y:S01]  /*08b0*/  FSETP.GEU.AND P1, PT, R21, -126, PT ;  /* 0xc2fc00001500780b */ /* 0x000fe20003f2e000 */
[----:B------:R-:W-:Y:S01]  /*08c0*/  FMUL R18, R11, 1.4426950216293334961 ;  /* 0x3fb8aa3b0b127820 */ /* 0x000fe20000400000 */
[----:B------:R-:W-:Y:S01]  /*08d0*/  FSETP.GEU.AND P2, PT, R17, -126, PT ;  /* 0xc2fc00001100780b */ /* 0x000fe20003f4e000 */
[----:B------:R-:W1:Y:S04]  /*08e0*/  MUFU.EX2 R15, R15 ;  /* 0x0000000f000f7308 */ /* 0x000e680000000800 */
[----:B------:R-:W-:Y:S01]  /*08f0*/  @!P6 FMUL R7, R7, 0.5 ;  /* 0x3f0000000707e820 */ /* 0x000fe20000400000 */
[----:B0-----:R-:W-:Y:S01]  /*0900*/  @!P3 FMUL R10, R10, R10 ;  /* 0x0000000a0a0ab220 */ /* 0x001fe20000400000 */
[----:B------:R-:W-:-:S02]  /*0910*/  FSETP.GEU.AND P3, PT, R18, -126, PT ;  /* 0xc2fc00001200780b */ /* 0x000fc40003f6e000 */
[----:B------:R-:W0:Y:S01]  /*0920*/  MUFU.EX2 R9, R9 ;  /* 0x0000000900097308 */ /* 0x000e220000000800 */
[----:B------:R-:W-:Y:S01]  /*0930*/  @!P0 FMUL R14, R14, 0.5 ;  /* 0x3f0000000e0e8820 */ /* 0x000fe20000400000 */
[----:B------:R-:W-:Y:S02]  /*0940*/  @!P1 FMUL R21, R21, 0.5 ;  /* 0x3f00000015159820 */ /* 0x000fe40000400000 */
[----:B------:R-:W-:Y:S01]  /*0950*/  @!P2 FMUL R17, R17, 0.5 ;  /* 0x3f0000001111a820 */ /* 0x000fe20000400000 */
[----:B-1----:R-:W-:-:S03]  /*0960*/  @!P5 FMUL R15, R15, R15 ;  /* 0x0000000f0f0fd220 */ /* 0x002fc60000400000 */
[----:B------:R1:W2:Y:S03]  /*0970*/  MUFU.EX2 R19, R7 ;  /* 0x0000000700137308 */ /* 0x0002a60000000800 */
[----:B------:R-:W-:Y:S01]  /*0980*/  @!P3 FMUL R18, R18, 0.5 ;  /* 0x3f0000001212b820 */ /* 0x000fe20000400000 */
[----:B0-----:R-:W-:-:S04]  /*0990*/  @!P4 FMUL R9, R9, R9 ;  /* 0x000000090909c220 */ /* 0x001fc80000400000 */
[----:B------:R-:W0:Y:S01]  /*09a0*/  MUFU.EX2 R14, R14 ;  /* 0x0000000e000e7308 */ /* 0x000e220000000800 */
[----:B-1----:R-:W-:Y:S01]  /*09b0*/  FADD R7, R10, 1 ;  /* 0x3f8000000a077421 */ /* 0x002fe20000000000 */
[----:B------:R-:W-:Y:S01]  /*09c0*/  FADD R10, R15, 1 ;  /* 0x3f8000000f0a7421 */ /* 0x000fe20000000000 */
[----:B------:R-:W-:-:S03]  /*09d0*/  FADD R9, R9, 1 ;  /* 0x3f80000009097421 */ /* 0x000fc60000000000 */
[----:B------:R-:W-:Y:S01]  /*09e0*/  FSETP.GT.AND P4, PT, R7, 8.50705917302346158658e+37, PT ;  /* 0x7e8000000700780b */ /* 0x000fe20003f84000 */
[----:B--2---:R-:W-:Y:S01]  /*09f0*/  @!P6 FMUL R19, R19, R19 ;  /* 0x000000131313e220 */ /* 0x004fe20000400000 */
[----:B------:R-:W1:Y:S01]  /*0a00*/  MUFU.EX2 R18, R18 ;  /* 0x0000001200127308 */ /* 0x000e620000000800 */
[----:B------:R-:W-:Y:S02]  /*0a10*/  FSETP.GT.AND P6, PT, R10, 8.50705917302346158658e+37, PT ;  /* 0x7e8000000a00780b */ /* 0x000fe40003fc4000 */
[----:B------:R-:W-:Y:S01]  /*0a20*/  FADD R15, R19, 1 ;  /* 0x3f800000130f7421 */ /* 0x000fe20000000000 */
[----:B------:R-:W-:Y:S02]  /*0a30*/  FSETP.GT.AND P5, PT, R9, 8.50705917302346158658e+37, PT ;  /* 0x7e8000000900780b */ /* 0x000fe40003fa4000 */
[----:B------:R-:W-:Y:S01]  /*0a40*/  FSEL R20, R4, 1, P4 ;  /* 0x3f80000004147808 */ /* 0x000fe20002000000 */
[----:B0-----:R-:W-:Y:S01]  /*0a50*/  @!P0 FMUL R14, R14, R14 ;  /* 0x0000000e0e0e8220 */ /* 0x001fe20000400000 */
[----:B------:R-:W0:Y:S01]  /*0a60*/  MUFU.EX2 R11, R21 ;  /* 0x00000015000b7308 */ /* 0x000e220000000800 */
[----:B------:R-:W-:-:S02]  /*0a70*/  FSETP.GT.AND P0, PT, R15, 8.50705917302346158658e+37, PT ;  /* 0x7e8000000f00780b */ /* 0x000fc40003f04000 */
[----:B------:R-:W-:Y:S01]  /*0a80*/  FADD R14, R14, 1 ;  /* 0x3f8000000e0e7421 */ /* 0x000fe20000000000 */
[----:B------:R-:W-:Y:S01]  /*0a90*/  @P4 FMUL R7, R7, 0.25 ;  /* 0x3e80000007074820 */ /* 0x000fe20000400000 */
[----:B------:R-:W-:Y:S01]  /*0aa0*/  FSEL R28, R4, 1, P5 ;  /* 0x3f800000041c7808 */ /* 0x000fe20002800000 */
[----:B------:R-:W-:Y:S01]  /*0ab0*/  @P6 FMUL R10, R10, 0.25 ;  /* 0x3e8000000a0a6820 */ /* 0x000fe20000400000 */
[----:B-1----:R-:W-:Y:S01]  /*0ac0*/  @!P3 FMUL R18, R18, R18 ;  /* 0x000000121212b220 */ /* 0x002fe20000400000 */
[----:B------:R-:W1:Y:S01]  /*0ad0*/  MUFU.EX2 R17, R17 ;  /* 0x0000001100117308 */ /* 0x000e620000000800 */
[----:B------:R-:W-:Y:S02]  /*0ae0*/  @P5 FMUL R9, R9, 0.25 ;  /* 0x3e80000009095820 */ /* 0x000fe40000400000 */
[----:B------:R-:W-:Y:S01]  /*0af0*/  FADD R19, R18, 1 ;  /* 0x3f80000012137421 */ /* 0x000fe20000000000 */
[----:B------:R-:W-:Y:S02]  /*0b00*/  SHF.R.U32.HI R18, RZ, 0x4, R2 ;  /* 0x00000004ff127819 */ /* 0x000fe40000011602 */
[----:B------:R-:W-:Y:S01]  /*0b10*/  @P0 FMUL R15, R15, 0.25 ;  /* 0x3e8000000f0f0820 */ /* 0x000fe20000400000 */
[----:B0-----:R-:W-:Y:S01]  /*0b20*/  @!P1 FMUL R11, R11, R11 ;  /* 0x0000000b0b0b9220 */ /* 0x001fe20000400000 */
[----:B------:R-:W-:Y:S01]  /*0b30*/  FSETP.GT.AND P1, PT, R14, 8.50705917302346158658e+37, PT ;  /* 0x7e8000000e00780b */ /* 0x000fe20003f24000 */
[----:B------:R-:W0:Y:S01]  /*0b40*/  MUFU.RCP R7, R7 ;  /* 0x0000000700077308 */ /* 0x000e220000001000 */
[----:B------:R-:W-:Y:S01]  /*0b50*/  FSETP.GT.AND P4, PT, R19, 8.50705917302346158658e+37, PT ;  /* 0x7e8000001300780b */ /* 0x000fe20003f84000 */
[----:B------:R-:W-:Y:S01]  /*0b60*/  FADD R21, R11, 1 ;  /* 0x3f8000000b157421 */ /* 0x000fe20000000000 */
[----:B------:R-:W-:Y:S01]  /*0b70*/  SGXT.U32 R18, R18, 0x3 ;  /* 0x000000031212781a */ /* 0x000fe20000000000 */
[----:B-1----:R-:W-:-:S03]  /*0b80*/  @!P2 FMUL R17, R17, R17 ;  /* 0x000000111111a220 */ /* 0x002fc60000400000 */
[----:B------:R-:W-:Y:S01]  /*0b90*/  FSETP.GT.AND P2, PT, R21, 8.50705917302346158658e+37, PT ;  /* 0x7e8000001500780b */ /* 0x000fe20003f44000 */
[----:B------:R-:W-:Y:S01]  /*0ba0*/  MUFU.RCP R10, R10 ;  /* 0x0000000a000a7308 */ /* 0x000fe20000001000 */
[----:B------:R-:W-:Y:S01]  /*0bb0*/  FADD R24, R17, 1 ;  /* 0x3f80000011187421 */ /* 0x000fe20000000000 */
[----:B------:R-:W-:Y:S02]  /*0bc0*/  SHF.L.U32 R17, R2, 0x6, RZ ;  /* 0x0000000602117819 */ /* 0x000fe400000006ff */
[----:B------:R-:W-:Y:S02]  /*0bd0*/  @P1 FMUL R14, R14, 0.25 ;  /* 0x3e8000000e0e1820 */ /* 0x000fe40000400000 */
[----:B------:R-:W-:Y:S01]  /*0be0*/  @P4 FMUL R19, R19, 0.25 ;  /* 0x3e80000013134820 */ /* 0x000fe20000400000 */
[----:B------:R-:W-:Y:S01]  /*0bf0*/  FSETP.GT.AND P3, PT, R24, 8.50705917302346158658e+37, PT ;  /* 0x7e8000001800780b */ /* 0x000fe20003f64000 */
[----:B------:R-:W-:Y:S01]  /*0c00*/  MUFU.RCP R11, R15 ;  /* 0x0000000f000b7308 */ /* 0x000fe20000001000 */
[----:B------:R-:W-:Y:S01]  /*0c10*/  LOP3.LUT R17, R17, 0x3c0, RZ, 0xc0, !PT ;  /* 0x000003c011117812 */ /* 0x000fe200078ec0ff */
[----:B0-----:R-:W-:-:S02]  /*0c20*/  FMUL R20, R7, R20 ;  /* 0x0000001407147220 */ /* 0x001fc40000400000 */
[----:B------:R-:W-:Y:S01]  /*0c30*/  @P2 FMUL R21, R21, 0.25 ;  /* 0x3e80000015152820 */ /* 0x000fe20000400000 */
[----:B------:R-:W-:Y:S01]  /*0c40*/  LOP3.LUT R25, R17, R18, RZ, 0xfc, !PT ;  /* 0x0000001211197212 */ /* 0x000fe200078efcff */
[----:B------:R-:W-:Y:S01]  /*0c50*/  FMUL R20, R5, R20 ;  /* 0x0000001405147220 */ /* 0x000fe20000400000 */
[----:B------:R-:W-:Y:S01]  /*0c60*/  IADD3 R26, R17, UR4, RZ ;  /* 0x00000004111a7c10 */ /* 0x000fe2000fffe0ff */
[----:B------:R-:W0:Y:S03]  /*0c70*/  MUFU.RCP R9, R9 ;  /* 0x0000000900097308 */ /* 0x000e260000001000 */
[----:B------:R-:W-:Y:S01]  /*0c80*/  LEA R17, R25, R26, 0x2 ;  /* 0x0000001a19117211 */ /* 0x000fe200078e10ff */
[----:B------:R-:W-:Y:S01]  /*0c90*/  @P3 FMUL R24, R24, 0.25 ;  /* 0x3e80000018183820 */ /* 0x000fe20000400000 */
[----:B------:R-:W-:-:S03]  /*0ca0*/  FSEL R26, R4, 1, P0 ;  /* 0x3f800000041a7808 */ /* 0x000fc60000000000 */
[----:B------:R-:W1:Y:S01]  /*0cb0*/  MUFU.RCP R14, R14 ;  /* 0x0000000e000e7308 */ /* 0x000e620000001000 */
[----:B------:R-:W-:Y:S01]  /*0cc0*/  STS [R17+0x20], R20 ;  /* 0x0000201411007388 */ /* 0x000fe20000000800 */
[----:B0-----:R-:W-:-:S06]  /*0cd0*/  FMUL R9, R9, R28 ;  /* 0x0000001c09097220 */ /* 0x001fcc0000400000 */
[----:B------:R0:W2:Y:S08]  /*0ce0*/  MUFU.RCP R15, R21 ;  /* 0x00000015000f7308 */ /* 0x0000b00000001000 */
[----:B------:R3:W4:Y:S01]  /*0cf0*/  MUFU.RCP R18, R24 ;  /* 0x0000001800127308 */ /* 0x0007220000001000 */
[----:B0-----:R-:W-:-:S05]  /*0d00*/  FSEL R21, R4, 1, P6 ;  /* 0x3f80000004157808 */ /* 0x001fca0003000000 */
[----:B------:R-:W-:Y:S01]  /*0d10*/  FMUL R7, R10, R21 ;  /* 0x000000150a077220 */ /* 0x000fe20000400000 */
[----:B------:R-:W-:Y:S01]  /*0d20*/  FMUL R10, R11, R26 ;  /* 0x0000001a0b0a7220 */ /* 0x000fe20000400000 */
[----:B------:R-:W0:Y:S01]  /*0d30*/  MUFU.RCP R19, R19 ;  /* 0x0000001300137308 */ /* 0x000e220000001000 */
[C---:B------:R-:W-:Y:S02]  /*0d40*/  FSEL R11, R4.reuse, 1, P1 ;  /* 0x3f800000040b7808 */ /* 0x040fe40000800000 */
[C---:B---3--:R-:W-:Y:S02]  /*0d50*/  FSEL R24, R4.reuse, 1, P2 ;  /* 0x3f80000004187808 */ /* 0x048fe40001000000 */
[----:B------:R-:W-:Y:S01]  /*0d60*/  FSEL R21, R4, 1, P3 ;  /* 0x3f80000004157808 */ /* 0x000fe20001800000 */
[----:B-1----:R-:W-:Y:S01]  /*0d70*/  FMUL R11, R14, R11 ;  /* 0x0000000b0e0b7220 */ /* 0x002fe20000400000 */
[----:B------:R-:W-:Y:S01]  /*0d80*/  FSEL R4, R4, 1, P4 ;  /* 0x3f80000004047808 */ /* 0x000fe20002000000 */
[----:B--2---:R-:W-:Y:S01]  /*0d90*/  FMUL R15, R15, R24 ;  /* 0x000000180f0f7220 */ /* 0x004fe20000400000 */
[----:B------:R-:W-:Y:S01]  /*0da0*/  FMUL R24, R8, R7 ;  /* 0x0000000708187220 */ /* 0x000fe20000400000 */
[----:B----4-:R-:W-:Y:S01]  /*0db0*/  FMUL R21, R18, R21 ;  /* 0x0000001512157220 */ /* 0x010fe20000400000 */
[----:B------:R-:W-:Y:S01]  /*0dc0*/  FMUL R18, R12, R9 ;  /* 0x000000090c127220 */ /* 0x000fe20000400000 */
[----:B------:R-:W-:Y:S01]  /*0dd0*/  FMUL R12, R13, R10 ;  /* 0x0000000a0d0c7220 */ /* 0x000fe20000400000 */
[----:B------:R-:W-:Y:S01]  /*0de0*/  FMUL R16, R16, R11 ;  /* 0x0000000b10107220 */ /* 0x000fe20000400000 */
[----:B------:R-:W-:Y:S01]  /*0df0*/  FMUL R22, R22, R15 ;  /* 0x0000000f16167220 */ /* 0x000fe20000400000 */
[----:B0-----:R-:W-:Y:S01]  /*0e00*/  FMUL R4, R19, R4 ;  /* 0x0000000413047220 */ /* 0x001fe20000400000 */
[----:B------:R-:W-:Y:S01]  /*0e10*/  FMUL R14, R6, R21 ;  /* 0x00000015060e7220 */ /* 0x000fe20000400000 */
[----:B------:R-:W-:Y:S01]  /*0e20*/  STS [R17+0x70], R18 ;  /* 0x0000701211007388 */ /* 0x000fe20000000800 */
[C---:B------:R-:W-:Y:S01]  /*0e30*/  SHF.L.U32 R10, R2.reuse, 0x2, RZ ;  /* 0x00000002020a7819 */ /* 0x040fe200000006ff */
[----:B------:R-:W-:Y:S01]  /*0e40*/  FMUL R26, R23, R4 ;  /* 0x00000004171a7220 */ /* 0x000fe20000400000 */
[----:B------:R-:W-:Y:S01]  /*0e50*/  LOP3.LUT R4, R2, 0x7c, RZ, 0xc0, !PT ;  /* 0x0000007c02047812 */ /* 0x000fe200078ec0ff */
[----:B------:R-:W-:Y:S01]  /*0e60*/  STS [R17+0xc0], R24 ;  /* 0x0000c01811007388 */ /* 0x000fe20000000800 */
[----:B------:R-:W-:Y:S01]  /*0e70*/  LOP3.LUT R10, R10, 0x1fc, RZ, 0xc0, !PT ;  /* 0x000001fc0a0a7812 */ /* 0x000fe200078ec0ff */
[----:B------:R-:W0:Y:S01]  /*0e80*/  LDC.64 R8, c[0x0][0x238] ;  /* 0x00008e00ff087b82 */ /* 0x000e220000000a00 */
[----:B------:R-:W-:Y:S01]  /*0e90*/  LEA R5, R4, UR4, 0x2 ;  /* 0x0000000404057c11 */ /* 0x000fe2000f8e10ff */
[----:B------:R1:W-:Y:S01]  /*0ea0*/  STS [R17], R12 ;  /* 0x0000000c11007388 */ /* 0x0003e20000000800 */
[----:B------:R-:W-:-:S02]  /*0eb0*/  SHF.R.U32.HI R13, RZ, 0x2, R2 ;  /* 0x00000002ff0d7819 */ /* 0x000fc40000011602 */
[----:B------:R-:W-:Y:S01]  /*0ec0*/  LEA R5, R10, R5, 0x2 ;  /* 0x000000050a057211 */ /* 0x000fe200078e10ff */
[----:B------:R-:W-:Y:S01]  /*0ed0*/  STS [R17+0x50], R16 ;  /* 0x0000501011007388 */ /* 0x000fe20000000800 */
[----:B------:R-:W-:Y:S02]  /*0ee0*/  SHF.L.U32 R11, R2, 0x2, RZ ;  /* 0x00000002020b7819 */ /* 0x000fe400000006ff */
[----:B------:R-:W-:Y:S01]  /*0ef0*/  SGXT.U32 R2, R13, 0x5 ;  /* 0x000000050d02781a */ /* 0x000fe20000000000 */
[----:B------:R-:W-:Y:S01]  /*0f00*/  STS [R17+0xa0], R22 ;  /* 0x0000a01611007388 */ /* 0x000fe20000000800 */
[----:B------:R-:W-:Y:S02]  /*0f10*/  LOP3.LUT R0, R0, 0xc, R11, 0xf8, !PT ;  /* 0x0000000c00007812 */ /* 0x000fe400078ef80b */
[----:B------:R-:W-:Y:S01]  /*0f20*/  LOP3.LUT R2, R2, R3, RZ, 0xfc, !PT ;  /* 0x0000000302027212 */ /* 0x000fe200078efcff */
[----:B------:R-:W-:Y:S01]  /*0f30*/  STS [R17+0xf0], R14 ;  /* 0x0000f00e11007388 */ /* 0x000fe20000000800 */
[----:B------:R-:W-:-:S02]  /*0f40*/  ISETP.GE.AND P0, PT, R0, 0x10, PT ;  /* 0x000000100000780c */ /* 0x000fc40003f06270 */
[----:B------:R-:W-:Y:S01]  /*0f50*/  SHF.L.U32 R11, R0, 0xa, RZ ;  /* 0x0000000a000b7819 */ /* 0x000fe200000006ff */
[----:B------:R-:W-:Y:S01]  /*0f60*/  STS [R17+0x110], R26 ;  /* 0x0001101a11007388 */ /* 0x000fe20000000800 */
[C---:B------:R-:W-:Y:S01]  /*0f70*/  LOP3.LUT R0, R2.reuse, 0x20, RZ, 0xfc, !PT ;  /* 0x0000002002007812 */ /* 0x040fe200078efcff */
[----:B------:R-:W-:Y:S01]  /*0f80*/  BAR.SYNC.DEFER_BLOCKING 0x0 ;  /* 0x0000000000007b1d */ /* 0x000fe20000010000 */
[----:B------:R-:W-:Y:S02]  /*0f90*/  ISETP.LT.AND P1, PT, R2, 0x400, !P0 ;  /* 0x000004000200780c */ /* 0x000fe40004721270 */
[----:B------:R-:W-:Y:S02]  /*0fa0*/  ISETP.LT.AND P0, PT, R0, 0x400, !P0 ;  /* 0x000004000000780c */ /* 0x000fe40004701270 */
[----:B------:R-:W-:Y:S02]  /*0fb0*/  LEA R3, R2, R11, 0x2 ;  /* 0x0000000b02037211 */ /* 0x000fe400078e10ff */
[----:B-1----:R-:W-:-:S03]  /*0fc0*/  LOP3.LUT R12, R10, 0x200, RZ, 0xfc, !PT ;  /* 0x000002000a0c7812 */ /* 0x002fc600078efcff */
[----:B0-----:R-:W-:Y:S01]  /*0fd0*/  IMAD.WIDE R2, R3, 0x4, R8 ;  /* 0x0000000403027825 */ /* 0x001fe200078e0208 */
[----:B------:R-:W-:-:S04]  /*0fe0*/  LOP3.LUT R12, R12, 0x3f0, RZ, 0xc0, !PT ;  /* 0x000003f00c0c7812 */ /* 0x000fc800078ec0ff */
[----:B------:R-:W-:-:S04]  /*0ff0*/  IADD3 R13, R12, UR4, RZ ;  /* 0x000000040c0d7c10 */ /* 0x000fc8000fffe0ff */
[----:B------:R-:W-:Y:S01]  /*1000*/  LEA R13, R10, R13, 0x2 ;  /* 0x0000000d0a0d7211 */ /* 0x000fe200078e10ff */
[----:B------:R-:W0:Y:S04]  /*1010*/  LDS.128 R4, [R5] ;  /* 0x0000000005047984 */ /* 0x000e280000000c00 */
[----:B0-----:R0:W-:Y:S02]  /*1020*/  @P1 STG.E.128 desc[UR6][R2.64], R4 ;  /* 0x0000000402001986 */ /* 0x0011e4000c101d06 */
[----:B0-----:R-:W-:Y:S05]  /*1030*/  @!P0 EXIT ;  /* 0x000000000000894d */ /* 0x001fea0003800000 */
[----:B------:R-:W0:Y:S01]  /*1040*/  LDS.128 R12, [R13+0x800] ;  /* 0x000800000d0c7984 */ /* 0x000e220000000c00 */
[----:B------:R-:W-:-:S05]  /*1050*/  LEA R11, R0, R11, 0x2 ;  /* 0x0000000b000b7211 */ /* 0x000fca00078e10ff */
[----:B------:R-:W-:-:S05]  /*1060*/  IMAD.WIDE R8, R11, 0x4, R8 ;  /* 0x000000040b087825 */ /* 0x000fca00078e0208 */
[----:B0-----:R-:W-:Y:S01]  /*1070*/  STG.E.128 desc[UR6][R8.64], R12 ;  /* 0x0000000c08007986 */ /* 0x001fe2000c101d06 */
[----:B------:R-:W-:Y:S05]  /*1080*/  EXIT ;  /* 0x000000000000794d */ /* 0x000fea0003800000 */
.L_x_0:
[----:B------:R-:W-:-:S00]  /*1090*/  BRA `(.L_x_0) ;  /* 0xfffffffc00fc7947 */ /* 0x000fc0000383ffff */
[----:B------:R-:W-:-:S00]  /*10a0*/  NOP ;  /* 0x0000000000007918 */ /* 0x000fc00000000000 */
        /* <DEDUP_REMOVED lines=13> */
.L_x_1:


//--------------------- .nv.global.init           --------------------------
	.section	.nv.global.init,"aw",@progbits
.nv.global.init:
	.type		_$_str,@object
	.size		_$_str,(_$_str_$_2 - _$_str)
_$_str:
        /*0000*/ 	.byte	0x5f, 0x5f, 0x43, 0x55, 0x44, 0x41, 0x5f, 0x46, 0x54, 0x5a, 0x00
	.type		_$_str_$_2,@object
	.size		_$_str_$_2,(.L_1 - _$_str_$_2)
_$_str_$_2:
        /*000b*/ 	.byte	0x5f, 0x5f, 0x43, 0x55, 0x44, 0x41, 0x5f, 0x50, 0x52, 0x45, 0x43, 0x5f, 0x53, 0x51, 0x52, 0x54
        /*001b*/ 	.byte	0x00
.L_1:


//--------------------- .nv.shared.triton_poi_fused__native_batch_norm_legit_no_training_silu_46 --------------------------
	.section	.nv.shared.triton_poi_fused__native_batch_norm_legit_no_training_silu_46,"aw",@nobits
	.sectionflags	@""
	.align	16
	.zero		1024


//--------------------- .nv.constant0.triton_poi_fused__native_batch_norm_legit_no_training_silu_46 --------------------------
	.section	.nv.constant0.triton_poi_fused__native_batch_norm_legit_no_training_silu_46,"a",@progbits
	.sectionflags	@""
	.align	4
.nv.constant0.triton_poi_fused__native_batch_norm_legit_no_training_silu_46:
	.zero		584
